	.headerflags	@"EF_CUDA_TEXMODE_UNIFIED EF_CUDA_64BIT_ADDRESS EF_CUDA_ACCELERATORS EF_CUDA_SM90 EF_CUDA_VIRTUAL_SM(EF_CUDA_SM90)"
	.elftype	@"ET_EXEC"


//--------------------- .nv.info                  --------------------------
	.section	.nv.info,"",@"SHT_CUDA_INFO"
	.align	4


	//----- nvinfo : EIATTR_REGCOUNT
	.align		4
        /*0000*/ 	.byte	0x04, 0x2f
        /*0002*/ 	.short	(.L_3 - .L_2)
	.align		4
.L_2:
        /*0004*/ 	.word	index@(triton_poi_fused__native_batch_norm_legit_no_training_relu_7)
        /*0008*/ 	.word	0x00000020


	//----- nvinfo : EIATTR_MIN_STACK_SIZE
	.align		4
.L_3:
        /*000c*/ 	.byte	0x04, 0x12
        /*000e*/ 	.short	(.L_5 - .L_4)
	.align		4
.L_4:
        /*0010*/ 	.word	index@(triton_poi_fused__native_batch_norm_legit_no_training_relu_7)
        /*0014*/ 	.word	0x00000000


	//----- nvinfo : EIATTR_FRAME_SIZE
	.align		4
.L_5:
        /*0018*/ 	.byte	0x04, 0x11
        /*001a*/ 	.short	(.L_7 - .L_6)
	.align		4
.L_6:
        /*001c*/ 	.word	index@(triton_poi_fused__native_batch_norm_legit_no_training_relu_7)
        /*0020*/ 	.word	0x00000000


	//----- nvinfo : EIATTR_MIN_STACK_SIZE
	.align		4
.L_7:
        /*0024*/ 	.byte	0x04, 0x12
        /*0026*/ 	.short	(.L_9 - .L_8)
	.align		4
.L_8:
        /*0028*/ 	.word	index@(triton_poi_fused__native_batch_norm_legit_no_training_relu_7)
        /*002c*/ 	.word	0x00000000
.L_9:


//--------------------- .nv.info.triton_poi_fused__native_batch_norm_legit_no_training_relu_7 --------------------------
	.section	.nv.info.triton_poi_fused__native_batch_norm_legit_no_training_relu_7,"",@"SHT_CUDA_INFO"
	.sectionflags	@""
	.align	4


	//----- nvinfo : EIATTR_CUDA_API_VERSION
	.align		4
        /*0000*/ 	.byte	0x04, 0x37
        /*0002*/ 	.short	(.L_11 - .L_10)
.L_10:
        /*0004*/ 	.word	0x0000007c


	//----- nvinfo : EIATTR_KPARAM_INFO
	.align		4
.L_11:
        /*0008*/ 	.byte	0x04, 0x17
        /*000a*/ 	.short	(.L_13 - .L_12)
.L_12:
        /*000c*/ 	.word	0x00000000
        /*0010*/ 	.short	0x0007
        /*0012*/ 	.short	0x0034
        /*0014*/ 	.byte	0x00, 0xf0, 0x11, 0x00


	//----- nvinfo : EIATTR_KPARAM_INFO
	.align		4
.L_13:
        /*0018*/ 	.byte	0x04, 0x17
        /*001a*/ 	.short	(.L_15 - .L_14)
.L_14:
        /*001c*/ 	.word	0x00000000
        /*0020*/ 	.short	0x0006
        /*0022*/ 	.short	0x0030
        /*0024*/ 	.byte	0x00, 0xf0, 0x11, 0x00


	//----- nvinfo : EIATTR_KPARAM_INFO
	.align		4
.L_15:
        /*0028*/ 	.byte	0x04, 0x17
        /*002a*/ 	.short	(.L_17 - .L_16)
.L_16:
        /*002c*/ 	.word	0x00000000
        /*0030*/ 	.short	0x0005
        /*0032*/ 	.short	0x0028
        /*0034*/ 	.byte	0x00, 0xf4, 0x21, 0x00


	//----- nvinfo : EIATTR_KPARAM_INFO
	.align		4
.L_17:
        /*0038*/ 	.byte	0x04, 0x17
        /*003a*/ 	.short	(.L_19 - .L_18)
.L_18:
        /*003c*/ 	.word	0x00000000
        /*0040*/ 	.short	0x0004
        /*0042*/ 	.short	0x0020
        /*0044*/ 	.byte	0x00, 0xf4, 0x21, 0x00


	//----- nvinfo : EIATTR_KPARAM_INFO
	.align		4
.L_19:
        /*0048*/ 	.byte	0x04, 0x17
        /*004a*/ 	.short	(.L_21 - .L_20)
.L_20:
        /*004c*/ 	.word	0x00000000
        /*0050*/ 	.short	0x0003
        /*0052*/ 	.short	0x0018
        /*0054*/ 	.byte	0x00, 0xf4, 0x21, 0x00


	//----- nvinfo : EIATTR_KPARAM_INFO
	.align		4
.L_21:
        /*0058*/ 	.byte	0x04, 0x17
        /*005a*/ 	.short	(.L_23 - .L_22)
.L_22:
        /*005c*/ 	.word	0x00000000
        /*0060*/ 	.short	0x0002
        /*0062*/ 	.short	0x0010
        /*0064*/ 	.byte	0x00, 0xf4, 0x21, 0x00


	//----- nvinfo : EIATTR_KPARAM_INFO
	.align		4
.L_23:
        /*0068*/ 	.byte	0x04, 0x17
        /*006a*/ 	.short	(.L_25 - .L_24)
.L_24:
        /*006c*/ 	.word	0x00000000
        /*0070*/ 	.short	0x0001
        /*0072*/ 	.short	0x0008
        /*0074*/ 	.byte	0x00, 0xf4, 0x21, 0x00


	//----- nvinfo : EIATTR_KPARAM_INFO
	.align		4
.L_25:
        /*0078*/ 	.byte	0x04, 0x17
        /*007a*/ 	.short	(.L_27 - .L_26)
.L_26:
        /*007c*/ 	.word	0x00000000
        /*0080*/ 	.short	0x0000
        /*0082*/ 	.short	0x0000
        /*0084*/ 	.byte	0x00, 0xf4, 0x21, 0x00


	//----- nvinfo : EIATTR_SPARSE_MMA_MASK
	.align		4
.L_27:
        /*0088*/ 	.byte	0x03, 0x50
        /*008a*/ 	.short	0x0000


	//----- nvinfo : EIATTR_MAXREG_COUNT
	.align		4
        /*008c*/ 	.byte	0x03, 0x1b
        /*008e*/ 	.short	0x00ff


	//----- nvinfo : EIATTR_EXIT_INSTR_OFFSETS
	.align		4
        /*0090*/ 	.byte	0x04, 0x1c
        /*0092*/ 	.short	(.L_29 - .L_28)


	//   ....[0]....
.L_28:
        /*0094*/ 	.word	0x000009e0


	//   ....[1]....
        /*0098*/ 	.word	0x00000a00


	//----- nvinfo : EIATTR_REQNTID
	.align		4
.L_29:
        /*009c*/ 	.byte	0x04, 0x10
        /*009e*/ 	.short	(.L_31 - .L_30)
.L_30:
        /*00a0*/ 	.word	0x00000080
        /*00a4*/ 	.word	0x00000001
        /*00a8*/ 	.word	0x00000001


	//----- nvinfo : EIATTR_CBANK_PARAM_SIZE
	.align		4
.L_31:
        /*00ac*/ 	.byte	0x03, 0x19
        /*00ae*/ 	.short	0x0038


	//----- nvinfo : EIATTR_PARAM_CBANK
	.align		4
        /*00b0*/ 	.byte	0x04, 0x0a
        /*00b2*/ 	.short	(.L_33 - .L_32)
	.align		4
.L_32:
        /*00b4*/ 	.word	index@(.nv.constant0.triton_poi_fused__native_batch_norm_legit_no_training_relu_7)
        /*00b8*/ 	.short	0x0210
        /*00ba*/ 	.short	0x0038


	//----- nvinfo : EIATTR_SW_WAR
	.align		4
.L_33:
        /*00bc*/ 	.byte	0x04, 0x36
        /*00be*/ 	.short	(.L_35 - .L_34)
.L_34:
        /*00c0*/ 	.word	0x00000008
.L_35:


//--------------------- .nv.callgraph             --------------------------
	.section	.nv.callgraph,"",@"SHT_CUDA_CALLGRAPH"
	.align	4
	.sectionentsize	8
	.align		4
        /*0000*/ 	.word	0x00000000
	.align		4
        /*0004*/ 	.word	0xffffffff
	.align		4
        /*0008*/ 	.word	0x00000000
	.align		4
        /*000c*/ 	.word	0xfffffffe
	.align		4
        /*0010*/ 	.word	0x00000000
	.align		4
        /*0014*/ 	.word	0xfffffffd
	.align		4
        /*0018*/ 	.word	0x00000000
	.align		4
        /*001c*/ 	.word	0xfffffffc


//--------------------- .nv.constant4             --------------------------
	.section	.nv.constant4,"a",@progbits
	.align	8
	.align		8
.nv.constant4:
        /*0000*/ 	.dword	_$_str
	.align		8
        /*0008*/ 	.dword	_$_str_$_2


//--------------------- .text.triton_poi_fused__native_batch_norm_legit_no_training_relu_7 --------------------------
	.section	.text.triton_poi_fused__native_batch_norm_legit_no_training_relu_7,"ax",@progbits
	.align	128
        .global         triton_poi_fused__native_batch_norm_legit_no_training_relu_7
        .type           triton_poi_fused__native_batch_norm_legit_no_training_relu_7,@function
        .size           triton_poi_fused__native_batch_norm_legit_no_training_relu_7,(.L_x_1 - triton_poi_fused__native_batch_norm_legit_no_training_relu_7)
        .other          triton_poi_fused__native_batch_norm_legit_no_training_relu_7,@"STO_CUDA_ENTRY STV_DEFAULT"
triton_poi_fused__native_batch_norm_legit_no_training_relu_7:
.text.triton_poi_fused__native_batch_norm_legit_no_training_relu_7:
[----:B------:R-:W0:Y:S01]  /*0000*/  LDC R1, c[0x0][0x28] ;  /* 0x00000a00ff017b82 */ /* 0x000e220000000800 */
[----:B------:R-:W1:Y:S07]  /*0010*/  S2R R7, SR_CTAID.Y ;  /* 0x0000000000077919 */ /* 0x000e6e0000002600 */
[----:B------:R-:W2:Y:S01]  /*0020*/  LDC.64 R4, c[0x0][0x220] ;  /* 0x00008800ff047b82 */ /* 0x000ea20000000a00 */
[----:B------:R-:W-:Y:S01]  /*0030*/  HFMA2.MMA R0, -RZ, RZ, 0, 0 ;  /* 0x00000000ff007435 */ /* 0x000fe200000001ff */
[----:B------:R-:W-:Y:S01]  /*0040*/  ULDC.64 UR4, c[0x0][0x208] ;  /* 0x0000820000047ab9 */ /* 0x000fe20000000a00 */
[----:B------:R-:W3:Y:S05]  /*0050*/  S2R R6, SR_TID.X ;  /* 0x0000000000067919 */ /* 0x000eea0000002100 */
[----:B------:R-:W4:Y:S08]  /*0060*/  LDC.64 R14, c[0x0][0x218] ;  /* 0x00008600ff0e7b82 */ /* 0x000f300000000a00 */
[----:B------:R-:W5:Y:S08]  /*0070*/  LDC.64 R16, c[0x0][0x210] ;  /* 0x00008400ff107b82 */ /* 0x000f700000000a00 */
[----:B------:R-:W5:Y:S01]  /*0080*/  LDC.64 R8, c[0x0][0x228] ;  /* 0x00008a00ff087b82 */ /* 0x000f620000000a00 */
[C---:B-1----:R-:W-:Y:S01]  /*0090*/  IMAD.HI R28, R7.reuse, 0x2aaaaaab, RZ ;  /* 0x2aaaaaab071c7827 */ /* 0x042fe200078e02ff */
[----:B------:R-:W-:-:S04]  /*00a0*/  ISETP.GE.AND P0, PT, R7, 0x600, PT ;  /* 0x000006000700780c */ /* 0x000fc80003f06270 */
[----:B------:R-:W-:-:S04]  /*00b0*/  SHF.R.U32.HI R3, RZ, 0x1f, R28 ;  /* 0x0000001fff037819 */ /* 0x000fc8000001161c */
[----:B------:R-:W-:-:S05]  /*00c0*/  LEA.HI.SX32 R28, R28, R3, 0x1a ;  /* 0x000000031c1c7211 */ /* 0x000fca00078fd2ff */
[----:B------:R-:W-:-:S04]  /*00d0*/  IMAD R7, R28, -0x180, R7 ;  /* 0xfffffe801c077824 */ /* 0x000fc800078e0207 */
[C---:B--2---:R-:W-:Y:S01]  /*00e0*/  IMAD.WIDE R4, R7.reuse, 0x4, R4 ;  /* 0x0000000407047825 */ /* 0x044fe200078e0204 */
[----:B------:R-:W1:Y:S04]  /*00f0*/  S2R R3, SR_CTAID.X ;  /* 0x0000000000037919 */ /* 0x000e680000002500 */
[----:B------:R2:W5:Y:S01]  /*0100*/  @!P0 LDG.E.EL R0, desc[UR4][R4.64] ;  /* 0x0000000404008981 */ /* 0x000562000c2e1900 */
[----:B---3--:R-:W-:Y:S01]  /*0110*/  LOP3.LUT R6, R6, 0x7f, RZ, 0xc0, !PT ;  /* 0x0000007f06067812 */ /* 0x008fe200078ec0ff */
[----:B------:R-:W-:Y:S01]  /*0120*/  IMAD R27, R28, 0x5a180, R7 ;  /* 0x0005a1801c1b7824 */ /* 0x000fe200078e0207 */
[----:B------:R-:W-:Y:S01]  /*0130*/  MOV R10, RZ ;  /* 0x000000ff000a7202 */ /* 0x000fe20000000f00 */
[----:B------:R-:W-:Y:S02]  /*0140*/  IMAD.MOV.U32 R23, RZ, RZ, RZ ;  /* 0x000000ffff177224 */ /* 0x000fe400078e00ff */
[----:B----4-:R-:W-:Y:S01]  /*0150*/  IMAD.WIDE R14, R7, 0x4, R14 ;  /* 0x00000004070e7825 */ /* 0x010fe200078e020e */
[----:B--2---:R-:W-:-:S04]  /*0160*/  HFMA2.MMA R4, -RZ, RZ, 0, 0 ;  /* 0x00000000ff047435 */ /* 0x004fc800000001ff */
[----:B------:R-:W2:Y:S01]  /*0170*/  @!P0 LDG.E.EL R23, desc[UR4][R14.64] ;  /* 0x000000040e178981 */ /* 0x000ea2000c2e1900 */
[----:B-1----:R-:W-:Y:S02]  /*0180*/  LEA R6, R3, R6, 0xa ;  /* 0x0000000603067211 */ /* 0x002fe400078e50ff */
[----:B------:R-:W1:Y:S02]  /*0190*/  LDC.64 R2, c[0x0][0x230] ;  /* 0x00008c00ff027b82 */ /* 0x000e640000000a00 */
[----:B------:R-:W-:Y:S01]  /*01a0*/  IADD3 R24, R6, 0x80, RZ ;  /* 0x0000008006187810 */ /* 0x000fe20007ffe0ff */
[C---:B------:R-:W-:Y:S01]  /*01b0*/  IMAD R27, R6.reuse, 0x180, R27 ;  /* 0x00000180061b7824 */ /* 0x040fe200078e021b */
[----:B------:R-:W-:Y:S02]  /*01c0*/  ISETP.LT.AND P1, PT, R6, 0x3c1, !P0 ;  /* 0x000003c10600780c */ /* 0x000fe40004721270 */
[----:B------:R-:W-:Y:S01]  /*01d0*/  ISETP.LT.AND P6, PT, R24, 0x3c1, !P0 ;  /* 0x000003c11800780c */ /* 0x000fe200047c1270 */
[----:B-----5:R-:W-:Y:S01]  /*01e0*/  IMAD.WIDE R20, R27, 0x4, R16 ;  /* 0x000000041b147825 */ /* 0x020fe200078e0210 */
[----:B------:R-:W-:-:S02]  /*01f0*/  IADD3 R13, R27, 0xc000, RZ ;  /* 0x0000c0001b0d7810 */ /* 0x000fc40007ffe0ff */
[----:B------:R-:W-:-:S03]  /*0200*/  P2R R5, PR, RZ, 0x2 ;  /* 0x00000002ff057803 */ /* 0x000fc60000000000 */
[----:B------:R-:W-:Y:S01]  /*0210*/  IMAD.WIDE R12, R13, 0x4, R16 ;  /* 0x000000040d0c7825 */ /* 0x000fe200078e0210 */
[----:B------:R-:W-:-:S03]  /*0220*/  P2R R25, PR, RZ, 0x40 ;  /* 0x00000040ff197803 */ /* 0x000fc60000000000 */
[----:B------:R-:W2:Y:S01]  /*0230*/  @P1 LDG.E.EL R4, desc[UR4][R20.64] ;  /* 0x0000000414041981 */ /* 0x000ea2000c2e1900 */
[----:B------:R-:W-:-:S03]  /*0240*/  IMAD.MOV.U32 R18, RZ, RZ, RZ ;  /* 0x000000ffff127224 */ /* 0x000fc600078e00ff */
[----:B------:R3:W4:Y:S01]  /*0250*/  @P6 LDG.E.EL R10, desc[UR4][R12.64] ;  /* 0x000000040c0a6981 */ /* 0x000722000c2e1900 */
[----:B------:R-:W-:Y:S02]  /*0260*/  ISETP.NE.AND P6, PT, R5, RZ, PT ;  /* 0x000000ff0500720c */ /* 0x000fe40003fc5270 */
[----:B------:R-:W-:Y:S01]  /*0270*/  MOV R5, RZ ;  /* 0x000000ff00057202 */ /* 0x000fe20000000f00 */
[----:B-1----:R-:W-:-:S05]  /*0280*/  IMAD.WIDE R2, R7, 0x4, R2 ;  /* 0x0000000407027825 */ /* 0x002fca00078e0202 */
[----:B------:R-:W5:Y:S01]  /*0290*/  @!P0 LDG.E.EL R5, desc[UR4][R2.64] ;  /* 0x0000000402058981 */ /* 0x000f62000c2e1900 */
[----:B0--3--:R-:W-:-:S05]  /*02a0*/  IMAD.WIDE R12, R7, 0x4, R8 ;  /* 0x00000004070c7825 */ /* 0x009fca00078e0208 */
[----:B------:R0:W5:Y:S01]  /*02b0*/  @!P0 LDG.E.EL R18, desc[UR4][R12.64] ;  /* 0x000000040c128981 */ /* 0x000162000c2e1900 */
[----:B------:R-:W-:Y:S01]  /*02c0*/  HFMA2.MMA R11, -RZ, RZ, 1.625, 0 ;  /* 0x3e800000ff0b7435 */ /* 0x000fe200000001ff */
[----:B------:R-:W-:-:S04]  /*02d0*/  IADD3 R9, R6, 0x100, RZ ;  /* 0x0000010006097810 */ /* 0x000fc80007ffe0ff */
[----:B------:R-:W-:Y:S01]  /*02e0*/  ISETP.LT.AND P5, PT, R9, 0x3c1, !P0 ;  /* 0x000003c10900780c */ /* 0x000fe200047a1270 */
[----:B------:R-:W-:Y:S01]  /*02f0*/  VIADD R15, R27, 0x18000 ;  /* 0x000180001b0f7836 */ /* 0x000fe20000000000 */
[----:B0-----:R-:W-:-:S03]  /*0300*/  IADD3 R12, R6, 0x180, RZ ;  /* 0x00000180060c7810 */ /* 0x001fc60007ffe0ff */
[----:B------:R-:W-:Y:S01]  /*0310*/  IMAD.WIDE R14, R15, 0x4, R16 ;  /* 0x000000040f0e7825 */ /* 0x000fe200078e0210 */
[----:B------:R-:W-:Y:S02]  /*0320*/  IADD3 R21, R27, 0x24000, RZ ;  /* 0x000240001b157810 */ /* 0x000fe40007ffe0ff */
[----:B------:R-:W-:-:S03]  /*0330*/  IADD3 R29, R27, 0x3c000, RZ ;  /* 0x0003c0001b1d7810 */ /* 0x000fc60007ffe0ff */
[----:B------:R-:W-:Y:S01]  /*0340*/  IMAD.WIDE R20, R21, 0x4, R16 ;  /* 0x0000000415147825 */ /* 0x000fe200078e0210 */
[----:B------:R-:W-:-:S03]  /*0350*/  IADD3 R3, R6, 0x280, RZ ;  /* 0x0000028006037810 */ /* 0x000fc60007ffe0ff */
[----:B------:R-:W-:Y:S01]  /*0360*/  VIADD R22, R6, 0x380 ;  /* 0x0000038006167836 */ /* 0x000fe20000000000 */
[----:B------:R-:W-:Y:S01]  /*0370*/  ISETP.LT.AND P3, PT, R3, 0x3c1, !P0 ;  /* 0x000003c10300780c */ /* 0x000fe20004761270 */
[----:B------:R-:W-:-:S04]  /*0380*/  FADD R0, R0, 9.9999997473787516356e-06 ;  /* 0x3727c5ac00007421 */ /* 0x000fc80000000000 */
[----:B------:R-:W0:Y:S02]  /*0390*/  MUFU.SQRT R8, R0 ;  /* 0x0000000000087308 */ /* 0x000e240000002000 */
[C---:B0-----:R-:W-:Y:S02]  /*03a0*/  FSETP.GT.AND P1, PT, R8.reuse, 8.50705917302346158658e+37, PT ;  /* 0x7e8000000800780b */ /* 0x041fe40003f24000 */
[----:B------:R-:W-:-:S11]  /*03b0*/  FSETP.GEU.AND P2, PT, R8, 1.175494350822287508e-38, PT ;  /* 0x008000000800780b */ /* 0x000fd60003f4e000 */
[----:B------:R-:W-:-:S04]  /*03c0*/  @P1 FMUL R8, R8, 0.25 ;  /* 0x3e80000008081820 */ /* 0x000fc80000400000 */
[----:B------:R-:W-:-:S06]  /*03d0*/  @!P2 FMUL R8, R8, 16777216 ;  /* 0x4b8000000808a820 */ /* 0x000fcc0000400000 */
[----:B------:R-:W0:Y:S01]  /*03e0*/  MUFU.RCP R8, R8 ;  /* 0x0000000800087308 */ /* 0x000e220000001000 */
[----:B------:R-:W-:-:S05]  /*03f0*/  FSEL R13, R11, 1, P1 ;  /* 0x3f8000000b0d7808 */ /* 0x000fca0000800000 */
[----:B------:R-:W-:Y:S01]  /*0400*/  @!P2 FMUL R13, R13, 16777216 ;  /* 0x4b8000000d0da820 */ /* 0x000fe20000400000 */
[C---:B--2---:R-:W-:Y:S01]  /*0410*/  FADD R4, -R23.reuse, R4 ;  /* 0x0000000417047221 */ /* 0x044fe20000000100 */
[----:B----4-:R-:W-:Y:S02]  /*0420*/  FADD R10, -R23, R10 ;  /* 0x0000000a170a7221 */ /* 0x010fe40000000100 */
[----:B0-----:R-:W-:Y:S01]  /*0430*/  FMUL R13, R8, R13 ;  /* 0x0000000d080d7220 */ /* 0x001fe20000400000 */
[----:B------:R-:W-:-:S03]  /*0440*/  ISETP.LT.AND P2, PT, R12, 0x3c1, !P0 ;  /* 0x000003c10c00780c */ /* 0x000fc60004741270 */
[C---:B------:R-:W-:Y:S01]  /*0450*/  FMUL R4, R13.reuse, R4 ;  /* 0x000000040d047220 */ /* 0x040fe20000400000 */
[----:B------:R-:W-:Y:S01]  /*0460*/  FMUL R2, R13, R10 ;  /* 0x0000000a0d027220 */ /* 0x000fe20000400000 */
[----:B------:R-:W-:Y:S01]  /*0470*/  VIADD R10, R6, 0x200 ;  /* 0x00000200060a7836 */ /* 0x000fe20000000000 */
[----:B------:R-:W-:Y:S01]  /*0480*/  MOV R0, RZ ;  /* 0x000000ff00007202 */ /* 0x000fe20000000f00 */
[-CC-:B-----5:R-:W-:Y:S01]  /*0490*/  FFMA R4, R4, R18.reuse, R5.reuse ;  /* 0x0000001204047223 */ /* 0x1a0fe20000000005 */
[----:B------:R-:W-:Y:S01]  /*04a0*/  HFMA2.MMA R11, -RZ, RZ, 0, 0 ;  /* 0x00000000ff0b7435 */ /* 0x000fe200000001ff */
[----:B------:R-:W-:Y:S01]  /*04b0*/  FFMA R19, R2, R18, R5 ;  /* 0x0000001202137223 */ /* 0x000fe20000000005 */
[----:B------:R-:W-:Y:S02]  /*04c0*/  ISETP.LT.AND P4, PT, R10, 0x3c1, !P0 ;  /* 0x000003c10a00780c */ /* 0x000fe40004781270 */
[----:B------:R0:W2:Y:S01]  /*04d0*/  @P5 LDG.E.EL R0, desc[UR4][R14.64] ;  /* 0x000000040e005981 */ /* 0x0000a2000c2e1900 */
[----:B------:R-:W-:Y:S01]  /*04e0*/  FSETP.GEU.AND P1, PT, R4, RZ, PT ;  /* 0x000000ff0400720b */ /* 0x000fe20003f2e000 */
[----:B------:R-:W-:Y:S01]  /*04f0*/  IMAD.MOV.U32 R2, RZ, RZ, RZ ;  /* 0x000000ffff027224 */ /* 0x000fe200078e00ff */
[----:B------:R-:W-:-:S02]  /*0500*/  IADD3 R8, R6, 0x300, RZ ;  /* 0x0000030006087810 */ /* 0x000fc40007ffe0ff */
[----:B------:R-:W-:Y:S02]  /*0510*/  SEL R26, R4, RZ, P1 ;  /* 0x000000ff041a7207 */ /* 0x000fe40000800000 */
[C---:B------:R-:W-:Y:S01]  /*0520*/  FSETP.GEU.AND P1, PT, R19.reuse, RZ, PT ;  /* 0x000000ff1300720b */ /* 0x040fe20003f2e000 */
[----:B------:R1:W3:Y:S01]  /*0530*/  @P2 LDG.E.EL R11, desc[UR4][R20.64] ;  /* 0x00000004140b2981 */ /* 0x0002e2000c2e1900 */
[----:B0-----:R-:W-:Y:S02]  /*0540*/  IADD3 R15, R27, 0x30000, RZ ;  /* 0x000300001b0f7810 */ /* 0x001fe40007ffe0ff */
[----:B------:R-:W-:-:S03]  /*0550*/  SEL R19, R19, RZ, P1 ;  /* 0x000000ff13137207 */ /* 0x000fc60000800000 */
[----:B------:R-:W-:Y:S01]  /*0560*/  IMAD.WIDE R14, R15, 0x4, R16 ;  /* 0x000000040f0e7825 */ /* 0x000fe200078e0210 */
[----:B------:R-:W-:-:S03]  /*0570*/  ISETP.LT.AND P1, PT, R8, 0x3c1, !P0 ;  /* 0x000003c10800780c */ /* 0x000fc60004721270 */
[--C-:B-1----:R-:W-:Y:S01]  /*0580*/  IMAD.WIDE R20, R29, 0x4, R16.reuse ;  /* 0x000000041d147825 */ /* 0x102fe200078e0210 */
[----:B------:R-:W-:Y:S01]  /*0590*/  IADD3 R29, R27, 0x48000, RZ ;  /* 0x000480001b1d7810 */ /* 0x000fe20007ffe0ff */
[----:B------:R0:W4:Y:S01]  /*05a0*/  @P4 LDG.E.EL R2, desc[UR4][R14.64] ;  /* 0x000000040e024981 */ /* 0x000122000c2e1900 */
[----:B------:R-:W-:Y:S02]  /*05b0*/  ISETP.LT.AND P0, PT, R22, 0x3c1, !P0 ;  /* 0x000003c11600780c */ /* 0x000fe40004701270 */
[----:B------:R-:W-:Y:S02]  /*05c0*/  IADD3 R27, R27, 0x54000, RZ ;  /* 0x000540001b1b7810 */ /* 0x000fe40007ffe0ff */
[----:B------:R-:W-:Y:S01]  /*05d0*/  MOV R4, RZ ;  /* 0x000000ff00047202 */ /* 0x000fe20000000f00 */
[----:B0-----:R-:W-:Y:S01]  /*05e0*/  IMAD.WIDE R14, R29, 0x4, R16 ;  /* 0x000000041d0e7825 */ /* 0x001fe200078e0210 */
[----:B------:R-:W-:-:S04]  /*05f0*/  HFMA2.MMA R29, -RZ, RZ, 0, 0 ;  /* 0x00000000ff1d7435 */ /* 0x000fc800000001ff */
[----:B------:R0:W5:Y:S01]  /*0600*/  @P3 LDG.E.EL R4, desc[UR4][R20.64] ;  /* 0x0000000414043981 */ /* 0x000162000c2e1900 */
[----:B------:R-:W-:-:S04]  /*0610*/  IMAD.WIDE R16, R27, 0x4, R16 ;  /* 0x000000041b107825 */ /* 0x000fc800078e0210 */
[----:B------:R-:W-:Y:S01]  /*0620*/  IMAD.MOV.U32 R27, RZ, RZ, RZ ;  /* 0x000000ffff1b7224 */ /* 0x000fe200078e00ff */
[----:B------:R1:W5:Y:S01]  /*0630*/  @P1 LDG.E.EL R29, desc[UR4][R14.64] ;  /* 0x000000040e1d1981 */ /* 0x000362000c2e1900 */
[----:B0-----:R-:W0:Y:S04]  /*0640*/  LDC.64 R20, c[0x0][0x238] ;  /* 0x00008e00ff147b82 */ /* 0x001e280000000a00 */
[----:B------:R0:W5:Y:S01]  /*0650*/  @P0 LDG.E.EL R27, desc[UR4][R16.64] ;  /* 0x00000004101b0981 */ /* 0x000162000c2e1900 */
[----:B------:R-:W-:-:S04]  /*0660*/  IMAD R28, R28, 0x820, R7 ;  /* 0x000008201c1c7824 */ /* 0x000fc800078e0207 */
[----:B------:R-:W-:-:S05]  /*0670*/  IMAD R28, R28, 0x3c1, RZ ;  /* 0x000003c11c1c7824 */ /* 0x000fca00078e02ff */
[----:B------:R-:W-:-:S05]  /*0680*/  IADD3 R7, R6, R28, RZ ;  /* 0x0000001c06077210 */ /* 0x000fca0007ffe0ff */
[----:B0-----:R-:W-:-:S05]  /*0690*/  IMAD.WIDE R6, R7, 0x4, R20 ;  /* 0x0000000407067825 */ /* 0x001fca00078e0214 */
[----:B------:R0:W-:Y:S01]  /*06a0*/  @P6 STG.E desc[UR4][R6.64], R26 ;  /* 0x0000001a06006986 */ /* 0x0001e2000c101904 */
[----:B------:R-:W-:Y:S01]  /*06b0*/  ISETP.NE.AND P6, PT, R25, RZ, PT ;  /* 0x000000ff1900720c */ /* 0x000fe20003fc5270 */
[----:B------:R-:W-:Y:S01]  /*06c0*/  IMAD.IADD R25, R12, 0x1, R28 ;  /* 0x000000010c197824 */ /* 0x000fe200078e021c */
[----:B-1----:R-:W-:Y:S02]  /*06d0*/  IADD3 R15, R10, R28, RZ ;  /* 0x0000001c0a0f7210 */ /* 0x002fe40007ffe0ff */
[----:B------:R-:W-:Y:S02]  /*06e0*/  IADD3 R17, R8, R28, RZ ;  /* 0x0000001c08117210 */ /* 0x000fe40007ffe0ff */
[----:B0-----:R-:W-:Y:S02]  /*06f0*/  IADD3 R7, R24, R28, RZ ;  /* 0x0000001c18077210 */ /* 0x001fe40007ffe0ff */
[----:B------:R-:W-:-:S03]  /*0700*/  IADD3 R24, R9, R28, RZ ;  /* 0x0000001c09187210 */ /* 0x000fc60007ffe0ff */
[----:B------:R-:W-:-:S05]  /*0710*/  IMAD.WIDE R8, R7, 0x4, R20 ;  /* 0x0000000407087825 */ /* 0x000fca00078e0214 */
[----:B------:R0:W-:Y:S01]  /*0720*/  @P6 STG.E desc[UR4][R8.64], R19 ;  /* 0x0000001308006986 */ /* 0x0001e2000c101904 */
[----:B------:R-:W-:Y:S02]  /*0730*/  IADD3 R3, R3, R28, RZ ;  /* 0x0000001c03037210 */ /* 0x000fe40007ffe0ff */
[----:B------:R-:W-:Y:S01]  /*0740*/  IADD3 R22, R22, R28, RZ ;  /* 0x0000001c16167210 */ /* 0x000fe20007ffe0ff */
[----:B0-----:R-:W-:-:S04]  /*0750*/  IMAD.WIDE R8, R15, 0x4, R20 ;  /* 0x000000040f087825 */ /* 0x001fc800078e0214 */
[----:B--2---:R-:W-:-:S04]  /*0760*/  FADD R0, -R23, R0 ;  /* 0x0000000017007221 */ /* 0x004fc80000000100 */
[----:B------:R-:W-:Y:S01]  /*0770*/  FMUL R12, R13, R0 ;  /* 0x000000000d0c7220 */ /* 0x000fe20000400000 */
[----:B---3--:R-:W-:-:S03]  /*0780*/  FADD R10, -R23, R11 ;  /* 0x0000000b170a7221 */ /* 0x008fc60000000100 */
[----:B------:R-:W-:Y:S01]  /*0790*/  FFMA R11, R12, R18, R5 ;  /* 0x000000120c0b7223 */ /* 0x000fe20000000005 */
[----:B------:R-:W-:-:S04]  /*07a0*/  FMUL R14, R13, R10 ;  /* 0x0000000a0d0e7220 */ /* 0x000fc80000400000 */
[----:B------:R-:W-:Y:S01]  /*07b0*/  FSETP.GEU.AND P6, PT, R11, RZ, PT ;  /* 0x000000ff0b00720b */ /* 0x000fe20003fce000 */
[----:B----4-:R-:W-:-:S04]  /*07c0*/  FADD R2, -R23, R2 ;  /* 0x0000000217027221 */ /* 0x010fc80000000100 */
[----:B------:R-:W-:Y:S01]  /*07d0*/  FMUL R12, R13, R2 ;  /* 0x000000020d0c7220 */ /* 0x000fe20000400000 */
[----:B-----5:R-:W-:-:S04]  /*07e0*/  FADD R4, -R23, R4 ;  /* 0x0000000417047221 */ /* 0x020fc80000000100 */
[----:B------:R-:W-:Y:S01]  /*07f0*/  FMUL R2, R13, R4 ;  /* 0x000000040d027220 */ /* 0x000fe20000400000 */
[C---:B------:R-:W-:Y:S01]  /*0800*/  FADD R0, -R23.reuse, R29 ;  /* 0x0000001d17007221 */ /* 0x040fe20000000100 */
[----:B------:R-:W-:-:S03]  /*0810*/  FADD R6, -R23, R27 ;  /* 0x0000001b17067221 */ /* 0x000fc60000000100 */
[----:B------:R-:W-:Y:S01]  /*0820*/  FMUL R10, R13, R0 ;  /* 0x000000000d0a7220 */ /* 0x000fe20000400000 */
[----:B------:R-:W-:Y:S01]  /*0830*/  SEL R23, R11, RZ, P6 ;  /* 0x000000ff0b177207 */ /* 0x000fe20003000000 */
[----:B------:R-:W-:Y:S01]  /*0840*/  FMUL R4, R13, R6 ;  /* 0x000000060d047220 */ /* 0x000fe20000400000 */
[----:B------:R-:W-:-:S04]  /*0850*/  IMAD.WIDE R6, R24, 0x4, R20 ;  /* 0x0000000418067825 */ /* 0x000fc800078e0214 */
[-CC-:B------:R-:W-:Y:S01]  /*0860*/  FFMA R0, R14, R18.reuse, R5.reuse ;  /* 0x000000120e007223 */ /* 0x180fe20000000005 */
[-CC-:B------:R-:W-:Y:S01]  /*0870*/  FFMA R11, R12, R18.reuse, R5.reuse ;  /* 0x000000120c0b7223 */ /* 0x180fe20000000005 */
[-CC-:B------:R-:W-:Y:S01]  /*0880*/  FFMA R2, R2, R18.reuse, R5.reuse ;  /* 0x0000001202027223 */ /* 0x180fe20000000005 */
[----:B------:R0:W-:Y:S02]  /*0890*/  @P5 STG.E desc[UR4][R6.64], R23 ;  /* 0x0000001706005986 */ /* 0x0001e4000c101904 */
[----:B------:R-:W-:Y:S01]  /*08a0*/  FSETP.GEU.AND P5, PT, R0, RZ, PT ;  /* 0x000000ff0000720b */ /* 0x000fe20003fae000 */
[----:B------:R-:W-:Y:S01]  /*08b0*/  FFMA R10, R10, R18, R5 ;  /* 0x000000120a0a7223 */ /* 0x000fe20000000005 */
[----:B------:R-:W-:Y:S01]  /*08c0*/  FSETP.GEU.AND P6, PT, R11, RZ, PT ;  /* 0x000000ff0b00720b */ /* 0x000fe20003fce000 */
[----:B------:R-:W-:Y:S01]  /*08d0*/  IMAD.WIDE R12, R3, 0x4, R20 ;  /* 0x00000004030c7825 */ /* 0x000fe200078e0214 */
[----:B------:R-:W-:-:S03]  /*08e0*/  SEL R3, R0, RZ, P5 ;  /* 0x000000ff00037207 */ /* 0x000fc60002800000 */
[----:B------:R-:W-:Y:S01]  /*08f0*/  FFMA R18, R4, R18, R5 ;  /* 0x0000001204127223 */ /* 0x000fe20000000005 */
[----:B------:R-:W-:Y:S02]  /*0900*/  FSETP.GEU.AND P5, PT, R2, RZ, PT ;  /* 0x000000ff0200720b */ /* 0x000fe40003fae000 */
[----:B------:R-:W-:Y:S01]  /*0910*/  SEL R11, R11, RZ, P6 ;  /* 0x000000ff0b0b7207 */ /* 0x000fe20003000000 */
[--C-:B------:R-:W-:Y:S01]  /*0920*/  IMAD.WIDE R4, R25, 0x4, R20.reuse ;  /* 0x0000000419047825 */ /* 0x100fe200078e0214 */
[----:B------:R-:W-:Y:S02]  /*0930*/  FSETP.GEU.AND P6, PT, R10, RZ, PT ;  /* 0x000000ff0a00720b */ /* 0x000fe40003fce000 */
[----:B0-----:R-:W-:Y:S01]  /*0940*/  SEL R7, R2, RZ, P5 ;  /* 0x000000ff02077207 */ /* 0x001fe20002800000 */
[----:B------:R-:W-:Y:S01]  /*0950*/  IMAD.WIDE R14, R17, 0x4, R20 ;  /* 0x00000004110e7825 */ /* 0x000fe200078e0214 */
[----:B------:R-:W-:Y:S01]  /*0960*/  SEL R17, R10, RZ, P6 ;  /* 0x000000ff0a117207 */ /* 0x000fe20003000000 */
[----:B------:R0:W-:Y:S01]  /*0970*/  @P2 STG.E desc[UR4][R4.64], R3 ;  /* 0x0000000304002986 */ /* 0x0001e2000c101904 */
[----:B------:R-:W-:-:S03]  /*0980*/  FSETP.GEU.AND P5, PT, R18, RZ, PT ;  /* 0x000000ff1200720b */ /* 0x000fc60003fae000 */
[----:B------:R0:W-:Y:S04]  /*0990*/  @P4 STG.E desc[UR4][R8.64], R11 ;  /* 0x0000000b08004986 */ /* 0x0001e8000c101904 */
[----:B------:R0:W-:Y:S01]  /*09a0*/  @P3 STG.E desc[UR4][R12.64], R7 ;  /* 0x000000070c003986 */ /* 0x0001e2000c101904 */
[----:B------:R-:W-:-:S03]  /*09b0*/  IMAD.WIDE R22, R22, 0x4, R20 ;  /* 0x0000000416167825 */ /* 0x000fc600078e0214 */
[----:B------:R0:W-:Y:S01]  /*09c0*/  @P1 STG.E desc[UR4][R14.64], R17 ;  /* 0x000000110e001986 */ /* 0x0001e2000c101904 */
[----:B------:R-:W-:Y:S01]  /*09d0*/  SEL R19, R18, RZ, P5 ;  /* 0x000000ff12137207 */ /* 0x000fe20002800000 */
[----:B0-----:R-:W-:Y:S06]  /*09e0*/  @!P0 EXIT ;  /* 0x000000000000894d */ /* 0x001fec0003800000 */
[----:B------:R-:W-:Y:S01]  /*09f0*/  STG.E desc[UR4][R22.64], R19 ;  /* 0x0000001316007986 */ /* 0x000fe2000c101904 */
[----:B------:R-:W-:Y:S05]  /*0a00*/  EXIT ;  /* 0x000000000000794d */ /* 0x000fea0003800000 */
.L_x_0:
[----:B------:R-:W-:-:S00]  /*0a10*/  BRA `(.L_x_0) ;  /* 0xfffffffc00fc7947 */ /* 0x000fc0000383ffff */
[----:B------:R-:W-:-:S00]  /*0a20*/  NOP ;  /* 0x0000000000007918 */ /* 0x000fc00000000000 */
        /* <DEDUP_REMOVED lines=13> */
.L_x_1:


//--------------------- .nv.global.init           --------------------------
	.section	.nv.global.init,"aw",@progbits
.nv.global.init:
	.type		_$_str,@object
	.size		_$_str,(_$_str_$_2 - _$_str)
_$_str:
        /*0000*/ 	.byte	0x5f, 0x5f, 0x43, 0x55, 0x44, 0x41, 0x5f, 0x46, 0x54, 0x5a, 0x00
	.type		_$_str_$_2,@object
	.size		_$_str_$_2,(.L_1 - _$_str_$_2)
_$_str_$_2:
        /*000b*/ 	.byte	0x5f, 0x5f, 0x43, 0x55, 0x44, 0x41, 0x5f, 0x50, 0x52, 0x45, 0x43, 0x5f, 0x53, 0x51, 0x52, 0x54
        /*001b*/ 	.byte	0x00
.L_1:


//--------------------- .nv.constant0.triton_poi_fused__native_batch_norm_legit_no_training_relu_7 --------------------------
	.section	.nv.constant0.triton_poi_fused__native_batch_norm_legit_no_training_relu_7,"a",@progbits
	.sectionflags	@""
	.align	4
.nv.constant0.triton_poi_fused__native_batch_norm_legit_no_training_relu_7:
	.zero		584
